	.headerflags	@"EF_CUDA_TEXMODE_UNIFIED EF_CUDA_64BIT_ADDRESS EF_CUDA_ACCELERATORS EF_CUDA_SM90 EF_CUDA_VIRTUAL_SM(EF_CUDA_SM90)"
	.elftype	@"ET_EXEC"


//--------------------- .nv.info                  --------------------------
	.section	.nv.info,"",@"SHT_CUDA_INFO"
	.align	4


	//----- nvinfo : EIATTR_REGCOUNT
	.align		4
        /*0000*/ 	.byte	0x04, 0x2f
        /*0002*/ 	.short	(.L_1 - .L_0)
	.align		4
.L_0:
        /*0004*/ 	.word	index@(triton_poi_fused_leaky_relu_reflection_pad1d_14)
        /*0008*/ 	.word	0x0000000e


	//----- nvinfo : EIATTR_MIN_STACK_SIZE
	.align		4
.L_1:
        /*000c*/ 	.byte	0x04, 0x12
        /*000e*/ 	.short	(.L_3 - .L_2)
	.align		4
.L_2:
        /*0010*/ 	.word	index@(triton_poi_fused_leaky_relu_reflection_pad1d_14)
        /*0014*/ 	.word	0x00000000


	//----- nvinfo : EIATTR_FRAME_SIZE
	.align		4
.L_3:
        /*0018*/ 	.byte	0x04, 0x11
        /*001a*/ 	.short	(.L_5 - .L_4)
	.align		4
.L_4:
        /*001c*/ 	.word	index@(triton_poi_fused_leaky_relu_reflection_pad1d_14)
        /*0020*/ 	.word	0x00000000


	//----- nvinfo : EIATTR_MIN_STACK_SIZE
	.align		4
.L_5:
        /*0024*/ 	.byte	0x04, 0x12
        /*0026*/ 	.short	(.L_7 - .L_6)
	.align		4
.L_6:
        /*0028*/ 	.word	index@(triton_poi_fused_leaky_relu_reflection_pad1d_14)
        /*002c*/ 	.word	0x00000000
.L_7:


//--------------------- .nv.info.triton_poi_fused_leaky_relu_reflection_pad1d_14 --------------------------
	.section	.nv.info.triton_poi_fused_leaky_relu_reflection_pad1d_14,"",@"SHT_CUDA_INFO"
	.sectionflags	@""
	.align	4


	//----- nvinfo : EIATTR_CUDA_API_VERSION
	.align		4
        /*0000*/ 	.byte	0x04, 0x37
        /*0002*/ 	.short	(.L_9 - .L_8)
.L_8:
        /*0004*/ 	.word	0x0000007c


	//----- nvinfo : EIATTR_KPARAM_INFO
	.align		4
.L_9:
        /*0008*/ 	.byte	0x04, 0x17
        /*000a*/ 	.short	(.L_11 - .L_10)
.L_10:
        /*000c*/ 	.word	0x00000000
        /*0010*/ 	.short	0x0003
        /*0012*/ 	.short	0x0018
        /*0014*/ 	.byte	0x00, 0xf0, 0x11, 0x00


	//----- nvinfo : EIATTR_KPARAM_INFO
	.align		4
.L_11:
        /*0018*/ 	.byte	0x04, 0x17
        /*001a*/ 	.short	(.L_13 - .L_12)
.L_12:
        /*001c*/ 	.word	0x00000000
        /*0020*/ 	.short	0x0002
        /*0022*/ 	.short	0x0010
        /*0024*/ 	.byte	0x00, 0xf4, 0x21, 0x00


	//----- nvinfo : EIATTR_KPARAM_INFO
	.align		4
.L_13:
        /*0028*/ 	.byte	0x04, 0x17
        /*002a*/ 	.short	(.L_15 - .L_14)
.L_14:
        /*002c*/ 	.word	0x00000000
        /*0030*/ 	.short	0x0001
        /*0032*/ 	.short	0x0008
        /*0034*/ 	.byte	0x00, 0xf4, 0x21, 0x00


	//----- nvinfo : EIATTR_KPARAM_INFO
	.align		4
.L_15:
        /*0038*/ 	.byte	0x04, 0x17
        /*003a*/ 	.short	(.L_17 - .L_16)
.L_16:
        /*003c*/ 	.word	0x00000000
        /*0040*/ 	.short	0x0000
        /*0042*/ 	.short	0x0000
        /*0044*/ 	.byte	0x00, 0xf4, 0x21, 0x00


	//----- nvinfo : EIATTR_SPARSE_MMA_MASK
	.align		4
.L_17:
        /*0048*/ 	.byte	0x03, 0x50
        /*004a*/ 	.short	0x0000


	//----- nvinfo : EIATTR_MAXREG_COUNT
	.align		4
        /*004c*/ 	.byte	0x03, 0x1b
        /*004e*/ 	.short	0x00ff


	//----- nvinfo : EIATTR_EXIT_INSTR_OFFSETS
	.align		4
        /*0050*/ 	.byte	0x04, 0x1c
        /*0052*/ 	.short	(.L_19 - .L_18)


	//   ....[0]....
.L_18:
        /*0054*/ 	.word	0x000001f0


	//   ....[1]....
        /*0058*/ 	.word	0x00000210


	//----- nvinfo : EIATTR_REQNTID
	.align		4
.L_19:
        /*005c*/ 	.byte	0x04, 0x10
        /*005e*/ 	.short	(.L_21 - .L_20)
.L_20:
        /*0060*/ 	.word	0x00000080
        /*0064*/ 	.word	0x00000001
        /*0068*/ 	.word	0x00000001


	//----- nvinfo : EIATTR_CBANK_PARAM_SIZE
	.align		4
.L_21:
        /*006c*/ 	.byte	0x03, 0x19
        /*006e*/ 	.short	0x001c


	//----- nvinfo : EIATTR_PARAM_CBANK
	.align		4
        /*0070*/ 	.byte	0x04, 0x0a
        /*0072*/ 	.short	(.L_23 - .L_22)
	.align		4
.L_22:
        /*0074*/ 	.word	index@(.nv.constant0.triton_poi_fused_leaky_relu_reflection_pad1d_14)
        /*0078*/ 	.short	0x0210
        /*007a*/ 	.short	0x001c


	//----- nvinfo : EIATTR_SW_WAR
	.align		4
.L_23:
        /*007c*/ 	.byte	0x04, 0x36
        /*007e*/ 	.short	(.L_25 - .L_24)
.L_24:
        /*0080*/ 	.word	0x00000008
.L_25:


//--------------------- .nv.callgraph             --------------------------
	.section	.nv.callgraph,"",@"SHT_CUDA_CALLGRAPH"
	.align	4
	.sectionentsize	8
	.align		4
        /*0000*/ 	.word	0x00000000
	.align		4
        /*0004*/ 	.word	0xffffffff
	.align		4
        /*0008*/ 	.word	0x00000000
	.align		4
        /*000c*/ 	.word	0xfffffffe
	.align		4
        /*0010*/ 	.word	0x00000000
	.align		4
        /*0014*/ 	.word	0xfffffffd
	.align		4
        /*0018*/ 	.word	0x00000000
	.align		4
        /*001c*/ 	.word	0xfffffffc


//--------------------- .text.triton_poi_fused_leaky_relu_reflection_pad1d_14 --------------------------
	.section	.text.triton_poi_fused_leaky_relu_reflection_pad1d_14,"ax",@progbits
	.align	128
        .global         triton_poi_fused_leaky_relu_reflection_pad1d_14
        .type           triton_poi_fused_leaky_relu_reflection_pad1d_14,@function
        .size           triton_poi_fused_leaky_relu_reflection_pad1d_14,(.L_x_1 - triton_poi_fused_leaky_relu_reflection_pad1d_14)
        .other          triton_poi_fused_leaky_relu_reflection_pad1d_14,@"STO_CUDA_ENTRY STV_DEFAULT"
triton_poi_fused_leaky_relu_reflection_pad1d_14:
.text.triton_poi_fused_leaky_relu_reflection_pad1d_14:
[----:B------:R-:W0:Y:S02]  /*0000*/  LDC R1, c[0x0][0x28] ;  /* 0x00000a00ff017b82 */ /* 0x000e240000000800 */
[----:B------:R-:W1:Y:S01]  /*0010*/  S2R R0, SR_TID.X ;  /* 0x0000000000007919 */ /* 0x000e620000002100 */
[----:B------:R-:W-:Y:S01]  /*0020*/  ULDC.64 UR4, c[0x0][0x210] ;  /* 0x0000840000047ab9 */ /* 0x000fe20000000a00 */
[----:B------:R-:W2:Y:S01]  /*0030*/  S2R R9, SR_CTAID.X ;  /* 0x0000000000097919 */ /* 0x000ea20000002500 */
[----:B-1----:R-:W-:-:S05]  /*0040*/  LOP3.LUT R0, R0, 0x7f, RZ, 0xc0, !PT ;  /* 0x0000007f00007812 */ /* 0x002fca00078ec0ff */
[----:B--2---:R-:W-:-:S04]  /*0050*/  IMAD R9, R9, 0x80, R0 ;  /* 0x0000008009097824 */ /* 0x004fc800078e0200 */
[C---:B------:R-:W-:Y:S01]  /*0060*/  IMAD.HI R0, R9.reuse, 0xfe03f81, RZ ;  /* 0x0fe03f8109007827 */ /* 0x040fe200078e02ff */
[----:B------:R-:W-:-:S04]  /*0070*/  ISETP.GE.AND P0, PT, R9, 0x1020, PT ;  /* 0x000010200900780c */ /* 0x000fc80003f06270 */
[----:B------:R-:W-:-:S04]  /*0080*/  SHF.R.U32.HI R3, RZ, 0x1f, R0 ;  /* 0x0000001fff037819 */ /* 0x000fc80000011600 */
[----:B------:R-:W-:-:S05]  /*0090*/  LEA.HI.SX32 R3, R0, R3, 0x1c ;  /* 0x0000000300037211 */ /* 0x000fca00078fe2ff */
[----:B------:R-:W-:-:S05]  /*00a0*/  IMAD R0, R3, 0x102, RZ ;  /* 0x0000010203007824 */ /* 0x000fca00078e02ff */
[----:B------:R-:W-:-:S05]  /*00b0*/  LOP3.LUT R0, RZ, R0, RZ, 0x33, !PT ;  /* 0x00000000ff007212 */ /* 0x000fca00078e33ff */
[----:B------:R-:W-:-:S05]  /*00c0*/  IMAD.IADD R0, R9, 0x1, R0 ;  /* 0x0000000109007824 */ /* 0x000fca00078e0200 */
[----:B------:R-:W-:-:S05]  /*00d0*/  IABS R0, R0 ;  /* 0x0000000000007213 */ /* 0x000fca0000000000 */
[----:B------:R-:W-:-:S05]  /*00e0*/  VIADD R0, R0, 0xffffff01 ;  /* 0xffffff0100007836 */ /* 0x000fca0000000000 */
[----:B------:R-:W-:Y:S02]  /*00f0*/  IABS R5, R0 ;  /* 0x0000000000057213 */ /* 0x000fe40000000000 */
[----:B------:R-:W-:Y:S02]  /*0100*/  LEA R0, R3, 0xff, 0x8 ;  /* 0x000000ff03007811 */ /* 0x000fe400078e40ff */
[----:B------:R-:W1:Y:S03]  /*0110*/  LDC.64 R2, c[0x0][0x218] ;  /* 0x00008600ff027b82 */ /* 0x000e660000000a00 */
[----:B------:R-:W-:Y:S01]  /*0120*/  IMAD.IADD R5, R0, 0x1, -R5 ;  /* 0x0000000100057824 */ /* 0x000fe200078e0a05 */
[----:B------:R-:W-:-:S04]  /*0130*/  PRMT R0, RZ, 0x7610, R0 ;  /* 0x00007610ff007816 */ /* 0x000fc80000000000 */
[----:B------:R-:W-:-:S04]  /*0140*/  IADD3 R6, P1, R5, UR4, RZ ;  /* 0x0000000405067c10 */ /* 0x000fc8000ff3e0ff */
[----:B------:R-:W-:Y:S01]  /*0150*/  LEA.HI.X.SX32 R7, R5, UR5, 0x1, P1 ;  /* 0x0000000505077c11 */ /* 0x000fe200088f0eff */
[----:B------:R-:W-:-:S04]  /*0160*/  ULDC.64 UR4, c[0x0][0x208] ;  /* 0x0000820000047ab9 */ /* 0x000fc80000000a00 */
[----:B------:R-:W2:Y:S01]  /*0170*/  @!P0 LDG.E.EL.U8 R0, desc[UR4][R6.64] ;  /* 0x0000000406008981 */ /* 0x000ea2000c2e1100 */
[----:B------:R-:W-:Y:S02]  /*0180*/  IMAD.MOV.U32 R11, RZ, RZ, RZ ;  /* 0x000000ffff0b7224 */ /* 0x000fe400078e00ff */
[----:B-1----:R-:W-:Y:S02]  /*0190*/  IMAD.WIDE R2, R5, 0x4, R2 ;  /* 0x0000000405027825 */ /* 0x002fe400078e0202 */
[----:B------:R-:W1:Y:S03]  /*01a0*/  LDC.64 R4, c[0x0][0x220] ;  /* 0x00008800ff047b82 */ /* 0x000e660000000a00 */
[----:B------:R-:W3:Y:S01]  /*01b0*/  @!P0 LDG.E.EL R11, desc[UR4][R2.64] ;  /* 0x00000004020b8981 */ /* 0x000ee2000c2e1900 */
[----:B-1----:R-:W-:Y:S01]  /*01c0*/  IMAD.WIDE R4, R9, 0x4, R4 ;  /* 0x0000000409047825 */ /* 0x002fe200078e0204 */
[----:B--2---:R-:W-:-:S13]  /*01d0*/  LOP3.LUT P1, RZ, R0, 0xff, RZ, 0xc0, !PT ;  /* 0x000000ff00ff7812 */ /* 0x004fda000782c0ff */
[----:B---3--:R-:W-:Y:S01]  /*01e0*/  @!P1 FMUL R11, R11, 0.20000000298023223877 ;  /* 0x3e4ccccd0b0b9820 */ /* 0x008fe20000400000 */
[----:B------:R-:W-:Y:S06]  /*01f0*/  @P0 EXIT ;  /* 0x000000000000094d */ /* 0x000fec0003800000 */
[----:B------:R-:W-:Y:S01]  /*0200*/  STG.E desc[UR4][R4.64], R11 ;  /* 0x0000000b04007986 */ /* 0x000fe2000c101904 */
[----:B------:R-:W-:Y:S05]  /*0210*/  EXIT ;  /* 0x000000000000794d */ /* 0x000fea0003800000 */
.L_x_0:
[----:B------:R-:W-:-:S00]  /*0220*/  BRA `(.L_x_0) ;  /* 0xfffffffc00fc7947 */ /* 0x000fc0000383ffff */
[----:B------:R-:W-:-:S00]  /*0230*/  NOP ;  /* 0x0000000000007918 */ /* 0x000fc00000000000 */
        /* <DEDUP_REMOVED lines=12> */
.L_x_1:


//--------------------- .nv.constant0.triton_poi_fused_leaky_relu_reflection_pad1d_14 --------------------------
	.section	.nv.constant0.triton_poi_fused_leaky_relu_reflection_pad1d_14,"a",@progbits
	.sectionflags	@""
	.align	4
.nv.constant0.triton_poi_fused_leaky_relu_reflection_pad1d_14:
	.zero		556
